	.headerflags	@"EF_CUDA_TEXMODE_UNIFIED EF_CUDA_64BIT_ADDRESS EF_CUDA_ACCELERATORS EF_CUDA_SM90 EF_CUDA_VIRTUAL_SM(EF_CUDA_SM90)"
	.elftype	@"ET_EXEC"


//--------------------- .nv.info                  --------------------------
	.section	.nv.info,"",@"SHT_CUDA_INFO"
	.align	4


	//----- nvinfo : EIATTR_REGCOUNT
	.align		4
        /*0000*/ 	.byte	0x04, 0x2f
        /*0002*/ 	.short	(.L_1 - .L_0)
	.align		4
.L_0:
        /*0004*/ 	.word	index@(triton_poi_fused_add_clamp_2)
        /*0008*/ 	.word	0x00000008


	//----- nvinfo : EIATTR_MIN_STACK_SIZE
	.align		4
.L_1:
        /*000c*/ 	.byte	0x04, 0x12
        /*000e*/ 	.short	(.L_3 - .L_2)
	.align		4
.L_2:
        /*0010*/ 	.word	index@(triton_poi_fused_add_clamp_2)
        /*0014*/ 	.word	0x00000000


	//----- nvinfo : EIATTR_FRAME_SIZE
	.align		4
.L_3:
        /*0018*/ 	.byte	0x04, 0x11
        /*001a*/ 	.short	(.L_5 - .L_4)
	.align		4
.L_4:
        /*001c*/ 	.word	index@(triton_poi_fused_add_clamp_2)
        /*0020*/ 	.word	0x00000000


	//----- nvinfo : EIATTR_MIN_STACK_SIZE
	.align		4
.L_5:
        /*0024*/ 	.byte	0x04, 0x12
        /*0026*/ 	.short	(.L_7 - .L_6)
	.align		4
.L_6:
        /*0028*/ 	.word	index@(triton_poi_fused_add_clamp_2)
        /*002c*/ 	.word	0x00000000
.L_7:


//--------------------- .nv.info.triton_poi_fused_add_clamp_2 --------------------------
	.section	.nv.info.triton_poi_fused_add_clamp_2,"",@"SHT_CUDA_INFO"
	.sectionflags	@""
	.align	4


	//----- nvinfo : EIATTR_CUDA_API_VERSION
	.align		4
        /*0000*/ 	.byte	0x04, 0x37
        /*0002*/ 	.short	(.L_9 - .L_8)
.L_8:
        /*0004*/ 	.word	0x0000007c


	//----- nvinfo : EIATTR_KPARAM_INFO
	.align		4
.L_9:
        /*0008*/ 	.byte	0x04, 0x17
        /*000a*/ 	.short	(.L_11 - .L_10)
.L_10:
        /*000c*/ 	.word	0x00000000
        /*0010*/ 	.short	0x0001
        /*0012*/ 	.short	0x0008
        /*0014*/ 	.byte	0x00, 0xf0, 0x11, 0x00


	//----- nvinfo : EIATTR_KPARAM_INFO
	.align		4
.L_11:
        /*0018*/ 	.byte	0x04, 0x17
        /*001a*/ 	.short	(.L_13 - .L_12)
.L_12:
        /*001c*/ 	.word	0x00000000
        /*0020*/ 	.short	0x0000
        /*0022*/ 	.short	0x0000
        /*0024*/ 	.byte	0x00, 0xf4, 0x21, 0x00


	//----- nvinfo : EIATTR_SPARSE_MMA_MASK
	.align		4
.L_13:
        /*0028*/ 	.byte	0x03, 0x50
        /*002a*/ 	.short	0x0000


	//----- nvinfo : EIATTR_MAXREG_COUNT
	.align		4
        /*002c*/ 	.byte	0x03, 0x1b
        /*002e*/ 	.short	0x00ff


	//----- nvinfo : EIATTR_EXIT_INSTR_OFFSETS
	.align		4
        /*0030*/ 	.byte	0x04, 0x1c
        /*0032*/ 	.short	(.L_15 - .L_14)


	//   ....[0]....
.L_14:
        /*0034*/ 	.word	0x00000100


	//   ....[1]....
        /*0038*/ 	.word	0x00000130


	//----- nvinfo : EIATTR_REQNTID
	.align		4
.L_15:
        /*003c*/ 	.byte	0x04, 0x10
        /*003e*/ 	.short	(.L_17 - .L_16)
.L_16:
        /*0040*/ 	.word	0x00000020
        /*0044*/ 	.word	0x00000001
        /*0048*/ 	.word	0x00000001


	//----- nvinfo : EIATTR_CBANK_PARAM_SIZE
	.align		4
.L_17:
        /*004c*/ 	.byte	0x03, 0x19
        /*004e*/ 	.short	0x000c


	//----- nvinfo : EIATTR_PARAM_CBANK
	.align		4
        /*0050*/ 	.byte	0x04, 0x0a
        /*0052*/ 	.short	(.L_19 - .L_18)
	.align		4
.L_18:
        /*0054*/ 	.word	index@(.nv.constant0.triton_poi_fused_add_clamp_2)
        /*0058*/ 	.short	0x0210
        /*005a*/ 	.short	0x000c


	//----- nvinfo : EIATTR_SW_WAR
	.align		4
.L_19:
        /*005c*/ 	.byte	0x04, 0x36
        /*005e*/ 	.short	(.L_21 - .L_20)
.L_20:
        /*0060*/ 	.word	0x00000008
.L_21:


//--------------------- .nv.callgraph             --------------------------
	.section	.nv.callgraph,"",@"SHT_CUDA_CALLGRAPH"
	.align	4
	.sectionentsize	8
	.align		4
        /*0000*/ 	.word	0x00000000
	.align		4
        /*0004*/ 	.word	0xffffffff
	.align		4
        /*0008*/ 	.word	0x00000000
	.align		4
        /*000c*/ 	.word	0xfffffffe
	.align		4
        /*0010*/ 	.word	0x00000000
	.align		4
        /*0014*/ 	.word	0xfffffffd
	.align		4
        /*0018*/ 	.word	0x00000000
	.align		4
        /*001c*/ 	.word	0xfffffffc


//--------------------- .text.triton_poi_fused_add_clamp_2 --------------------------
	.section	.text.triton_poi_fused_add_clamp_2,"ax",@progbits
	.align	128
        .global         triton_poi_fused_add_clamp_2
        .type           triton_poi_fused_add_clamp_2,@function
        .size           triton_poi_fused_add_clamp_2,(.L_x_1 - triton_poi_fused_add_clamp_2)
        .other          triton_poi_fused_add_clamp_2,@"STO_CUDA_ENTRY STV_DEFAULT"
triton_poi_fused_add_clamp_2:
.text.triton_poi_fused_add_clamp_2:
[----:B------:R-:W0:Y:S02]  /*0000*/  LDC R1, c[0x0][0x28] ;  /* 0x00000a00ff017b82 */ /* 0x000e240000000800 */
[----:B------:R-:W1:Y:S01]  /*0010*/  S2R R2, SR_TID.X ;  /* 0x0000000000027919 */ /* 0x000e620000002100 */
[----:B------:R-:W2:Y:S01]  /*0020*/  LDC.64 R4, c[0x0][0x210] ;  /* 0x00008400ff047b82 */ /* 0x000ea20000000a00 */
[----:B------:R-:W3:Y:S01]  /*0030*/  S2R R3, SR_CTAID.X ;  /* 0x0000000000037919 */ /* 0x000ee20000002500 */
[C---:B-1----:R-:W-:Y:S02]  /*0040*/  LOP3.LUT R0, R2.reuse, 0x3, RZ, 0xc0, !PT ;  /* 0x0000000302007812 */ /* 0x042fe400078ec0ff */
[----:B------:R-:W-:-:S03]  /*0050*/  LOP3.LUT P0, RZ, R2, 0x1c, RZ, 0xc0, !PT ;  /* 0x0000001c02ff7812 */ /* 0x000fc6000780c0ff */
[----:B---3--:R-:W-:-:S04]  /*0060*/  IMAD R3, R3, 0x4, R0 ;  /* 0x0000000403037824 */ /* 0x008fc800078e0200 */
[C---:B--2---:R-:W-:Y:S01]  /*0070*/  IMAD.WIDE R4, R3.reuse, 0x8, R4 ;  /* 0x0000000803047825 */ /* 0x044fe200078e0204 */
[----:B------:R-:W-:Y:S02]  /*0080*/  I2FP.F32.S32 R0, R3 ;  /* 0x0000000300007245 */ /* 0x000fe40000201400 */
[----:B------:R-:W-:-:S03]  /*0090*/  ISETP.LT.AND P0, PT, R3, 0x4, !P0 ;  /* 0x000000040300780c */ /* 0x000fc60004701270 */
[----:B------:R-:W-:-:S05]  /*00a0*/  FMUL R0, R0, 0.3333333432674407959 ;  /* 0x3eaaaaab00007820 */ /* 0x000fca0000400000 */
[----:B------:R-:W-:-:S06]  /*00b0*/  FMNMX R0, RZ, R0, !PT ;  /* 0x00000000ff007209 */ /* 0x000fcc0007800000 */
[----:B------:R-:W1:Y:S02]  /*00c0*/  F2I.TRUNC.NTZ R0, R0 ;  /* 0x0000000000007305 */ /* 0x000e64000020f100 */
[----:B-1----:R-:W-:-:S05]  /*00d0*/  VIMNMX R2, RZ, R0, PT ;  /* 0x00000000ff027248 */ /* 0x002fca0003fe0100 */
[----:B------:R-:W-:-:S05]  /*00e0*/  VIADD R2, R2, 0x1 ;  /* 0x0000000102027836 */ /* 0x000fca0000000000 */
[----:B------:R-:W-:Y:S01]  /*00f0*/  SHF.R.S32.HI R3, RZ, 0x1f, R2 ;  /* 0x0000001fff037819 */ /* 0x000fe20000011402 */
[----:B------:R-:W-:Y:S06]  /*0100*/  @!P0 EXIT ;  /* 0x000000000000894d */ /* 0x000fec0003800000 */
[----:B------:R-:W-:Y:S02]  /*0110*/  ULDC.64 UR4, c[0x0][0x208] ;  /* 0x0000820000047ab9 */ /* 0x000fe40000000a00 */
[----:B------:R-:W-:Y:S01]  /*0120*/  STG.E.64 desc[UR4][R4.64], R2 ;  /* 0x0000000204007986 */ /* 0x000fe2000c101b04 */
[----:B------:R-:W-:Y:S05]  /*0130*/  EXIT ;  /* 0x000000000000794d */ /* 0x000fea0003800000 */
.L_x_0:
[----:B------:R-:W-:-:S00]  /*0140*/  BRA `(.L_x_0) ;  /* 0xfffffffc00fc7947 */ /* 0x000fc0000383ffff */
[----:B------:R-:W-:-:S00]  /*0150*/  NOP ;  /* 0x0000000000007918 */ /* 0x000fc00000000000 */
        /* <DEDUP_REMOVED lines=10> */
.L_x_1:


//--------------------- .nv.constant0.triton_poi_fused_add_clamp_2 --------------------------
	.section	.nv.constant0.triton_poi_fused_add_clamp_2,"a",@progbits
	.sectionflags	@""
	.align	4
.nv.constant0.triton_poi_fused_add_clamp_2:
	.zero		540
